	.headerflags	@"EF_CUDA_TEXMODE_UNIFIED EF_CUDA_64BIT_ADDRESS EF_CUDA_ACCELERATORS EF_CUDA_SM90 EF_CUDA_VIRTUAL_SM(EF_CUDA_SM90)"
	.elftype	@"ET_EXEC"


//--------------------- .nv.info                  --------------------------
	.section	.nv.info,"",@"SHT_CUDA_INFO"
	.align	4


	//----- nvinfo : EIATTR_REGCOUNT
	.align		4
        /*0000*/ 	.byte	0x04, 0x2f
        /*0002*/ 	.short	(.L_3 - .L_2)
	.align		4
.L_2:
        /*0004*/ 	.word	index@(triton_poi_fused__native_batch_norm_legit_no_training_clone_elu_16)
        /*0008*/ 	.word	0x00000020


	//----- nvinfo : EIATTR_MIN_STACK_SIZE
	.align		4
.L_3:
        /*000c*/ 	.byte	0x04, 0x12
        /*000e*/ 	.short	(.L_5 - .L_4)
	.align		4
.L_4:
        /*0010*/ 	.word	index@(triton_poi_fused__native_batch_norm_legit_no_training_clone_elu_16)
        /*0014*/ 	.word	0x00000000


	//----- nvinfo : EIATTR_FRAME_SIZE
	.align		4
.L_5:
        /*0018*/ 	.byte	0x04, 0x11
        /*001a*/ 	.short	(.L_7 - .L_6)
	.align		4
.L_6:
        /*001c*/ 	.word	index@(triton_poi_fused__native_batch_norm_legit_no_training_clone_elu_16)
        /*0020*/ 	.word	0x00000000


	//----- nvinfo : EIATTR_MIN_STACK_SIZE
	.align		4
.L_7:
        /*0024*/ 	.byte	0x04, 0x12
        /*0026*/ 	.short	(.L_9 - .L_8)
	.align		4
.L_8:
        /*0028*/ 	.word	index@(triton_poi_fused__native_batch_norm_legit_no_training_clone_elu_16)
        /*002c*/ 	.word	0x00000000
.L_9:


//--------------------- .nv.info.triton_poi_fused__native_batch_norm_legit_no_training_clone_elu_16 --------------------------
	.section	.nv.info.triton_poi_fused__native_batch_norm_legit_no_training_clone_elu_16,"",@"SHT_CUDA_INFO"
	.sectionflags	@""
	.align	4


	//----- nvinfo : EIATTR_CUDA_API_VERSION
	.align		4
        /*0000*/ 	.byte	0x04, 0x37
        /*0002*/ 	.short	(.L_11 - .L_10)
.L_10:
        /*0004*/ 	.word	0x0000007c


	//----- nvinfo : EIATTR_KPARAM_INFO
	.align		4
.L_11:
        /*0008*/ 	.byte	0x04, 0x17
        /*000a*/ 	.short	(.L_13 - .L_12)
.L_12:
        /*000c*/ 	.word	0x00000000
        /*0010*/ 	.short	0x0006
        /*0012*/ 	.short	0x0030
        /*0014*/ 	.byte	0x00, 0xf0, 0x11, 0x00


	//----- nvinfo : EIATTR_KPARAM_INFO
	.align		4
.L_13:
        /*0018*/ 	.byte	0x04, 0x17
        /*001a*/ 	.short	(.L_15 - .L_14)
.L_14:
        /*001c*/ 	.word	0x00000000
        /*0020*/ 	.short	0x0005
        /*0022*/ 	.short	0x0028
        /*0024*/ 	.byte	0x00, 0xf4, 0x21, 0x00


	//----- nvinfo : EIATTR_KPARAM_INFO
	.align		4
.L_15:
        /*0028*/ 	.byte	0x04, 0x17
        /*002a*/ 	.short	(.L_17 - .L_16)
.L_16:
        /*002c*/ 	.word	0x00000000
        /*0030*/ 	.short	0x0004
        /*0032*/ 	.short	0x0020
        /*0034*/ 	.byte	0x00, 0xf4, 0x21, 0x00


	//----- nvinfo : EIATTR_KPARAM_INFO
	.align		4
.L_17:
        /*0038*/ 	.byte	0x04, 0x17
        /*003a*/ 	.short	(.L_19 - .L_18)
.L_18:
        /*003c*/ 	.word	0x00000000
        /*0040*/ 	.short	0x0003
        /*0042*/ 	.short	0x0018
        /*0044*/ 	.byte	0x00, 0xf4, 0x21, 0x00


	//----- nvinfo : EIATTR_KPARAM_INFO
	.align		4
.L_19:
        /*0048*/ 	.byte	0x04, 0x17
        /*004a*/ 	.short	(.L_21 - .L_20)
.L_20:
        /*004c*/ 	.word	0x00000000
        /*0050*/ 	.short	0x0002
        /*0052*/ 	.short	0x0010
        /*0054*/ 	.byte	0x00, 0xf4, 0x21, 0x00


	//----- nvinfo : EIATTR_KPARAM_INFO
	.align		4
.L_21:
        /*0058*/ 	.byte	0x04, 0x17
        /*005a*/ 	.short	(.L_23 - .L_22)
.L_22:
        /*005c*/ 	.word	0x00000000
        /*0060*/ 	.short	0x0001
        /*0062*/ 	.short	0x0008
        /*0064*/ 	.byte	0x00, 0xf4, 0x21, 0x00


	//----- nvinfo : EIATTR_KPARAM_INFO
	.align		4
.L_23:
        /*0068*/ 	.byte	0x04, 0x17
        /*006a*/ 	.short	(.L_25 - .L_24)
.L_24:
        /*006c*/ 	.word	0x00000000
        /*0070*/ 	.short	0x0000
        /*0072*/ 	.short	0x0000
        /*0074*/ 	.byte	0x00, 0xf4, 0x21, 0x00


	//----- nvinfo : EIATTR_SPARSE_MMA_MASK
	.align		4
.L_25:
        /*0078*/ 	.byte	0x03, 0x50
        /*007a*/ 	.short	0x0000


	//----- nvinfo : EIATTR_MAXREG_COUNT
	.align		4
        /*007c*/ 	.byte	0x03, 0x1b
        /*007e*/ 	.short	0x00ff


	//----- nvinfo : EIATTR_EXIT_INSTR_OFFSETS
	.align		4
        /*0080*/ 	.byte	0x04, 0x1c
        /*0082*/ 	.short	(.L_27 - .L_26)


	//   ....[0]....
.L_26:
        /*0084*/ 	.word	0x00001530


	//----- nvinfo : EIATTR_REQNTID
	.align		4
.L_27:
        /*0088*/ 	.byte	0x04, 0x10
        /*008a*/ 	.short	(.L_29 - .L_28)
.L_28:
        /*008c*/ 	.word	0x00000080
        /*0090*/ 	.word	0x00000001
        /*0094*/ 	.word	0x00000001


	//----- nvinfo : EIATTR_CBANK_PARAM_SIZE
	.align		4
.L_29:
        /*0098*/ 	.byte	0x03, 0x19
        /*009a*/ 	.short	0x0034


	//----- nvinfo : EIATTR_PARAM_CBANK
	.align		4
        /*009c*/ 	.byte	0x04, 0x0a
        /*009e*/ 	.short	(.L_31 - .L_30)
	.align		4
.L_30:
        /*00a0*/ 	.word	index@(.nv.constant0.triton_poi_fused__native_batch_norm_legit_no_training_clone_elu_16)
        /*00a4*/ 	.short	0x0210
        /*00a6*/ 	.short	0x0034


	//----- nvinfo : EIATTR_SW_WAR
	.align		4
.L_31:
        /*00a8*/ 	.byte	0x04, 0x36
        /*00aa*/ 	.short	(.L_33 - .L_32)
.L_32:
        /*00ac*/ 	.word	0x00000008
.L_33:


//--------------------- .nv.callgraph             --------------------------
	.section	.nv.callgraph,"",@"SHT_CUDA_CALLGRAPH"
	.align	4
	.sectionentsize	8
	.align		4
        /*0000*/ 	.word	0x00000000
	.align		4
        /*0004*/ 	.word	0xffffffff
	.align		4
        /*0008*/ 	.word	0x00000000
	.align		4
        /*000c*/ 	.word	0xfffffffe
	.align		4
        /*0010*/ 	.word	0x00000000
	.align		4
        /*0014*/ 	.word	0xfffffffd
	.align		4
        /*0018*/ 	.word	0x00000000
	.align		4
        /*001c*/ 	.word	0xfffffffc


//--------------------- .nv.constant4             --------------------------
	.section	.nv.constant4,"a",@progbits
	.align	8
	.align		8
.nv.constant4:
        /*0000*/ 	.dword	_$_str
	.align		8
        /*0008*/ 	.dword	_$_str_$_2


//--------------------- .text.triton_poi_fused__native_batch_norm_legit_no_training_clone_elu_16 --------------------------
	.section	.text.triton_poi_fused__native_batch_norm_legit_no_training_clone_elu_16,"ax",@progbits
	.align	128
        .global         triton_poi_fused__native_batch_norm_legit_no_training_clone_elu_16
        .type           triton_poi_fused__native_batch_norm_legit_no_training_clone_elu_16,@function
        .size           triton_poi_fused__native_batch_norm_legit_no_training_clone_elu_16,(.L_x_1 - triton_poi_fused__native_batch_norm_legit_no_training_clone_elu_16)
        .other          triton_poi_fused__native_batch_norm_legit_no_training_clone_elu_16,@"STO_CUDA_ENTRY STV_DEFAULT"
triton_poi_fused__native_batch_norm_legit_no_training_clone_elu_16:
.text.triton_poi_fused__native_batch_norm_legit_no_training_clone_elu_16:
[----:B------:R-:W-:Y:S01]  /*0000*/  LDC R1, c[0x0][0x28] ;  /* 0x00000a00ff017b82 */ /* 0x000fe20000000800 */
[----:B------:R-:W1:Y:S01]  /*0010*/  S2R R0, SR_TID.X ;  /* 0x0000000000007919 */ /* 0x000e620000002100 */
[----:B------:R-:W-:-:S06]  /*0020*/  ULDC.64 UR4, c[0x0][0x208] ;  /* 0x0000820000047ab9 */ /* 0x000fcc0000000a00 */
[----:B------:R-:W2:Y:S01]  /*0030*/  LDC.64 R10, c[0x0][0x220] ;  /* 0x00008800ff0a7b82 */ /* 0x000ea20000000a00 */
[----:B------:R-:W3:Y:S01]  /*0040*/  S2R R3, SR_CTAID.X ;  /* 0x0000000000037919 */ /* 0x000ee20000002500 */
[----:B-1----:R-:W-:-:S04]  /*0050*/  SHF.L.U32 R0, R0, 0x2, RZ ;  /* 0x0000000200007819 */ /* 0x002fc800000006ff */
[----:B------:R-:W-:Y:S02]  /*0060*/  LOP3.LUT R0, R0, 0x1fc, RZ, 0xc0, !PT ;  /* 0x000001fc00007812 */ /* 0x000fe400078ec0ff */
[----:B---3--:R-:W-:Y:S02]  /*0070*/  SHF.R.S32.HI R5, RZ, 0x15, R3 ;  /* 0x00000015ff057819 */ /* 0x008fe40000011403 */
[----:B------:R-:W-:Y:S02]  /*0080*/  LEA R0, R3, R0, 0xa ;  /* 0x0000000003007211 */ /* 0x000fe400078e50ff */
[----:B------:R-:W-:Y:S02]  /*0090*/  SGXT R5, R5, 0x1 ;  /* 0x000000010505781a */ /* 0x000fe40000000200 */
[----:B------:R-:W-:-:S04]  /*00a0*/  IADD3 R4, R0, 0x200, RZ ;  /* 0x0000020000047810 */ /* 0x000fc80007ffe0ff */
[C---:B------:R-:W-:Y:S02]  /*00b0*/  LEA.HI R2, R5.reuse, R4, RZ, 0x12 ;  /* 0x0000000405027211 */ /* 0x040fe400078f90ff */
[----:B------:R-:W-:Y:S02]  /*00c0*/  LEA.HI R5, R5, R0, RZ, 0x12 ;  /* 0x0000000005057211 */ /* 0x000fe400078f90ff */
[----:B------:R-:W-:Y:S02]  /*00d0*/  SHF.R.S32.HI R6, RZ, 0x12, R2 ;  /* 0x00000012ff067819 */ /* 0x000fe40000011402 */
[----:B------:R-:W-:Y:S02]  /*00e0*/  SHF.R.S32.HI R5, RZ, 0x12, R5 ;  /* 0x00000012ff057819 */ /* 0x000fe40000011405 */
[----:B------:R-:W-:-:S04]  /*00f0*/  SHF.R.S32.HI R2, RZ, 0xf, R6 ;  /* 0x0000000fff027819 */ /* 0x000fc80000011406 */
[----:B------:R-:W-:-:S04]  /*0100*/  LOP3.LUT R3, R2, 0xffff, RZ, 0xc0, !PT ;  /* 0x0000ffff02037812 */ /* 0x000fc800078ec0ff */
[----:B------:R-:W-:-:S04]  /*0110*/  LEA.HI R2, R3, R6, RZ, 0x17 ;  /* 0x0000000603027211 */ /* 0x000fc800078fb8ff */
[----:B------:R-:W-:Y:S02]  /*0120*/  LOP3.LUT R7, R2, 0xff80, RZ, 0xc0, !PT ;  /* 0x0000ff8002077812 */ /* 0x000fe400078ec0ff */
[----:B------:R-:W1:Y:S02]  /*0130*/  LDC.64 R2, c[0x0][0x228] ;  /* 0x00008a00ff027b82 */ /* 0x000e640000000a00 */
[----:B------:R-:W-:-:S04]  /*0140*/  IADD3 R7, RZ, -R7, RZ ;  /* 0x80000007ff077210 */ /* 0x000fc80007ffe0ff */
[----:B------:R-:W-:Y:S02]  /*0150*/  PRMT R9, R7, 0x7710, RZ ;  /* 0x0000771007097816 */ /* 0x000fe400000000ff */
[----:B------:R-:W-:Y:S02]  /*0160*/  SHF.R.S32.HI R7, RZ, 0xf, R5 ;  /* 0x0000000fff077819 */ /* 0x000fe40000011405 */
[----:B------:R-:W-:Y:S02]  /*0170*/  IADD3 R6, R6, R9, RZ ;  /* 0x0000000906067210 */ /* 0x000fe40007ffe0ff */
[----:B------:R-:W-:Y:S02]  /*0180*/  LOP3.LUT R8, R7, 0xffff, RZ, 0xc0, !PT ;  /* 0x0000ffff07087812 */ /* 0x000fe400078ec0ff */
[----:B------:R-:W-:Y:S02]  /*0190*/  PRMT R15, R6, 0x9910, RZ ;  /* 0x00009910060f7816 */ /* 0x000fe400000000ff */
[----:B------:R-:W-:-:S02]  /*01a0*/  LEA.HI R6, R8, R5, RZ, 0x17 ;  /* 0x0000000508067211 */ /* 0x000fc400078fb8ff */
[----:B------:R-:W3:Y:S02]  /*01b0*/  LDC.64 R8, c[0x0][0x218] ;  /* 0x00008600ff087b82 */ /* 0x000ee40000000a00 */
[----:B------:R-:W-:Y:S01]  /*01c0*/  LOP3.LUT R6, R6, 0xff80, RZ, 0xc0, !PT ;  /* 0x0000ff8006067812 */ /* 0x000fe200078ec0ff */
[----:B-1----:R-:W-:-:S03]  /*01d0*/  IMAD.WIDE R12, R15, 0x4, R2 ;  /* 0x000000040f0c7825 */ /* 0x002fc600078e0202 */
[----:B------:R-:W-:Y:S02]  /*01e0*/  IADD3 R6, RZ, -R6, RZ ;  /* 0x80000006ff067210 */ /* 0x000fe40007ffe0ff */
[----:B------:R1:W4:Y:S02]  /*01f0*/  LDG.E.EL R18, desc[UR4][R12.64] ;  /* 0x000000040c127981 */ /* 0x000324000c2e1900 */
[----:B------:R-:W-:-:S04]  /*0200*/  PRMT R6, R6, 0x7710, RZ ;  /* 0x0000771006067816 */ /* 0x000fc800000000ff */
[----:B------:R-:W-:-:S04]  /*0210*/  IADD3 R5, R5, R6, RZ ;  /* 0x0000000605057210 */ /* 0x000fc80007ffe0ff */
[----:B------:R-:W-:Y:S01]  /*0220*/  PRMT R21, R5, 0x9910, RZ ;  /* 0x0000991005157816 */ /* 0x000fe200000000ff */
[----:B-1----:R-:W1:Y:S04]  /*0230*/  LDC.64 R12, c[0x0][0x238] ;  /* 0x00008e00ff0c7b82 */ /* 0x002e680000000a00 */
[----:B------:R-:W-:Y:S01]  /*0240*/  IMAD.WIDE R6, R21, 0x4, R2 ;  /* 0x0000000415067825 */ /* 0x000fe200078e0202 */
[----:B------:R-:W-:-:S04]  /*0250*/  SHF.R.S32.HI R3, RZ, 0x1f, R4 ;  /* 0x0000001fff037819 */ /* 0x000fc80000011404 */
[----:B------:R5:W4:Y:S01]  /*0260*/  LDG.E.EL R19, desc[UR4][R6.64] ;  /* 0x0000000406137981 */ /* 0x000b22000c2e1900 */
[----:B------:R-:W-:Y:S01]  /*0270*/  LEA.HI R5, R3, R4, RZ, 0x19 ;  /* 0x0000000403057211 */ /* 0x000fe200078fc8ff */
[----:B--2---:R-:W-:Y:S01]  /*0280*/  IMAD.WIDE R16, R15, 0x4, R10 ;  /* 0x000000040f107825 */ /* 0x004fe200078e020a */
[----:B------:R-:W2:Y:S02]  /*0290*/  LDC.64 R2, c[0x0][0x230] ;  /* 0x00008c00ff027b82 */ /* 0x000ea40000000a00 */
[C---:B------:R-:W-:Y:S02]  /*02a0*/  SHF.L.U32 R14, R5.reuse, 0x1, RZ ;  /* 0x00000001050e7819 */ /* 0x040fe400000006ff */
[----:B------:R-:W-:Y:S01]  /*02b0*/  LOP3.LUT R5, R5, 0xfe000000, RZ, 0xc0, !PT ;  /* 0xfe00000005057812 */ /* 0x000fe200078ec0ff */
[----:B------:R-:W4:Y:S01]  /*02c0*/  LDG.E.EL R17, desc[UR4][R16.64] ;  /* 0x0000000410117981 */ /* 0x000f22000c2e1900 */
[----:B------:R-:W-:Y:S02]  /*02d0*/  LOP3.LUT R14, R14, 0xfc000000, RZ, 0xc0, !PT ;  /* 0xfc0000000e0e7812 */ /* 0x000fe400078ec0ff */
[----:B-----5:R-:W-:-:S02]  /*02e0*/  SHF.R.S32.HI R7, RZ, 0x1f, R0 ;  /* 0x0000001fff077819 */ /* 0x020fc40000011400 */
[----:B------:R-:W-:-:S04]  /*02f0*/  IADD3 R5, R14, R4, -R5 ;  /* 0x000000040e057210 */ /* 0x000fc80007ffe805 */
[----:B------:R-:W-:Y:S02]  /*0300*/  IADD3 R5, R5, 0x2000000, RZ ;  /* 0x0200000005057810 */ /* 0x000fe40007ffe0ff */
[----:B------:R-:W-:-:S03]  /*0310*/  LEA.HI R20, R7, R0, RZ, 0x19 ;  /* 0x0000000007147211 */ /* 0x000fc600078fc8ff */
[----:B---3--:R-:W-:Y:S01]  /*0320*/  IMAD.WIDE R4, R5, 0x4, R8 ;  /* 0x0000000405047825 */ /* 0x008fe200078e0208 */
[C---:B------:R-:W-:Y:S02]  /*0330*/  SHF.L.U32 R22, R20.reuse, 0x1, RZ ;  /* 0x0000000114167819 */ /* 0x040fe400000006ff */
[----:B------:R-:W-:-:S03]  /*0340*/  LOP3.LUT R23, R20, 0xfe000000, RZ, 0xc0, !PT ;  /* 0xfe00000014177812 */ /* 0x000fc600078ec0ff */
[----:B------:R-:W3:Y:S01]  /*0350*/  LDG.E.128 R4, desc[UR4][R4.64] ;  /* 0x0000000404047981 */ /* 0x000ee2000c1e1d00 */
[----:B--2---:R-:W-:Y:S01]  /*0360*/  IMAD.WIDE R24, R15, 0x4, R2 ;  /* 0x000000040f187825 */ /* 0x004fe200078e0202 */
[----:B------:R-:W-:-:S03]  /*0370*/  LOP3.LUT R22, R22, 0xfc000000, RZ, 0xc0, !PT ;  /* 0xfc00000016167812 */ /* 0x000fc600078ec0ff */
[----:B-1----:R-:W-:Y:S01]  /*0380*/  IMAD.WIDE R26, R15, 0x4, R12 ;  /* 0x000000040f1a7825 */ /* 0x002fe200078e020c */
[----:B------:R-:W-:Y:S01]  /*0390*/  IADD3 R22, R22, R0, -R23 ;  /* 0x0000000016167210 */ /* 0x000fe20007ffe817 */
[----:B------:R-:W2:Y:S04]  /*03a0*/  LDG.E.EL R14, desc[UR4][R24.64] ;  /* 0x00000004180e7981 */ /* 0x000ea8000c2e1900 */
[----:B------:R-:W2:Y:S01]  /*03b0*/  LDG.E.EL R15, desc[UR4][R26.64] ;  /* 0x000000041a0f7981 */ /* 0x000ea2000c2e1900 */
[----:B------:R-:W-:Y:S01]  /*03c0*/  IADD3 R23, R22, 0x2000000, RZ ;  /* 0x0200000016177810 */ /* 0x000fe20007ffe0ff */
[----:B------:R-:W-:-:S04]  /*03d0*/  IMAD.WIDE R28, R21, 0x4, R10 ;  /* 0x00000004151c7825 */ /* 0x000fc800078e020a */
[----:B------:R-:W-:Y:S01]  /*03e0*/  IMAD.WIDE R8, R23, 0x4, R8 ;  /* 0x0000000417087825 */ /* 0x000fe200078e0208 */
[----:B0-----:R-:W5:Y:S05]  /*03f0*/  LDG.E.EL R16, desc[UR4][R28.64] ;  /* 0x000000041c107981 */ /* 0x001f6a000c2e1900 */
[----:B------:R-:W5:Y:S01]  /*0400*/  LDG.E.128 R8, desc[UR4][R8.64] ;  /* 0x0000000408087981 */ /* 0x000f62000c1e1d00 */
[----:B------:R-:W-:-:S04]  /*0410*/  IMAD.WIDE R22, R21, 0x4, R2 ;  /* 0x0000000415167825 */ /* 0x000fc800078e0202 */
[----:B------:R-:W-:Y:S01]  /*0420*/  IMAD.WIDE R12, R21, 0x4, R12 ;  /* 0x00000004150c7825 */ /* 0x000fe200078e020c */
[----:B------:R0:W5:Y:S04]  /*0430*/  LDG.E.EL R3, desc[UR4][R22.64] ;  /* 0x0000000416037981 */ /* 0x000168000c2e1900 */
[----:B------:R1:W5:Y:S01]  /*0440*/  LDG.E.EL R2, desc[UR4][R12.64] ;  /* 0x000000040c027981 */ /* 0x000362000c2e1900 */
[----:B0-----:R-:W-:Y:S01]  /*0450*/  HFMA2.MMA R22, -RZ, RZ, 1.625, 0 ;  /* 0x3e800000ff167435 */ /* 0x001fe200000001ff */
[----:B----4-:R-:W-:-:S04]  /*0460*/  FADD R18, R18, 9.9999997473787516356e-05 ;  /* 0x38d1b71712127421 */ /* 0x010fc80000000000 */
[----:B------:R-:W0:Y:S02]  /*0470*/  MUFU.SQRT R21, R18 ;  /* 0x0000001200157308 */ /* 0x000e240000002000 */
[----:B0-----:R-:W-:Y:S01]  /*0480*/  FSETP.GT.AND P1, PT, R21, 8.50705917302346158658e+37, PT ;  /* 0x7e8000001500780b */ /* 0x001fe20003f24000 */
[----:B------:R-:W-:Y:S01]  /*0490*/  FADD R19, R19, 9.9999997473787516356e-05 ;  /* 0x38d1b71713137421 */ /* 0x000fe20000000000 */
[----:B------:R-:W-:-:S04]  /*04a0*/  FSETP.GEU.AND P2, PT, R21, 1.175494350822287508e-38, PT ;  /* 0x008000001500780b */ /* 0x000fc80003f4e000 */
[----:B------:R-:W0:Y:S07]  /*04b0*/  MUFU.SQRT R20, R19 ;  /* 0x0000001300147308 */ /* 0x000e2e0000002000 */
[----:B------:R-:W-:-:S04]  /*04c0*/  @P1 FMUL R21, R21, 0.25 ;  /* 0x3e80000015151820 */ /* 0x000fc80000400000 */
[----:B------:R-:W-:Y:S01]  /*04d0*/  @!P2 FMUL R21, R21, 16777216 ;  /* 0x4b8000001515a820 */ /* 0x000fe20000400000 */
[----:B0-----:R-:W-:-:S05]  /*04e0*/  FSETP.GT.AND P0, PT, R20, 8.50705917302346158658e+37, PT ;  /* 0x7e8000001400780b */ /* 0x001fca0003f04000 */
[----:B------:R-:W0:Y:S01]  /*04f0*/  MUFU.RCP R21, R21 ;  /* 0x0000001500157308 */ /* 0x000e220000001000 */
[----:B-1----:R-:W-:Y:S02]  /*0500*/  FSEL R12, R22, 1, P1 ;  /* 0x3f800000160c7808 */ /* 0x002fe40000800000 */
[----:B------:R-:W-:-:S03]  /*0510*/  FSETP.GEU.AND P1, PT, R20, 1.175494350822287508e-38, PT ;  /* 0x008000001400780b */ /* 0x000fc60003f2e000 */
[----:B------:R-:W-:Y:S01]  /*0520*/  @!P2 FMUL R12, R12, 16777216 ;  /* 0x4b8000000c0ca820 */ /* 0x000fe20000400000 */
[----:B---3--:R-:W-:Y:S01]  /*0530*/  FADD R13, R4, -R17 ;  /* 0x80000011040d7221 */ /* 0x008fe20000000000 */
[----:B------:R-:W-:Y:S02]  /*0540*/  @P0 FMUL R20, R20, 0.25 ;  /* 0x3e80000014140820 */ /* 0x000fe40000400000 */
[----:B0-----:R-:W-:-:S06]  /*0550*/  FMUL R12, R21, R12 ;  /* 0x0000000c150c7220 */ /* 0x001fcc0000400000 */
[----:B------:R-:W-:Y:S01]  /*0560*/  @!P1 FMUL R20, R20, 16777216 ;  /* 0x4b80000014149820 */ /* 0x000fe20000400000 */
[----:B------:R-:W-:-:S03]  /*0570*/  FMUL R4, R13, R12 ;  /* 0x0000000c0d047220 */ /* 0x000fc60000400000 */
[----:B------:R-:W0:Y:S01]  /*0580*/  MUFU.RCP R18, R20 ;  /* 0x0000001400127308 */ /* 0x000e220000001000 */
[----:B--2---:R-:W-:Y:S01]  /*0590*/  FFMA R4, R14, R4, R15 ;  /* 0x000000040e047223 */ /* 0x004fe2000000000f */
[----:B------:R-:W-:-:S03]  /*05a0*/  FSEL R13, R22, 1, P0 ;  /* 0x3f800000160d7808 */ /* 0x000fc60000000000 */
[C---:B------:R-:W-:Y:S01]  /*05b0*/  FMUL R21, R4.reuse, 1.4426950216293334961 ;  /* 0x3fb8aa3b04157820 */ /* 0x040fe20000400000 */
[----:B------:R-:W-:Y:S01]  /*05c0*/  FADD.FTZ R19, |R4|, -RZ ;  /* 0x800000ff04137221 */ /* 0x000fe20000010200 */
[----:B------:R-:W-:-:S04]  /*05d0*/  @!P1 FMUL R13, R13, 16777216 ;  /* 0x4b8000000d0d9820 */ /* 0x000fc80000400000 */
[----:B------:R-:W1:Y:S01]  /*05e0*/  FRND R21, R21 ;  /* 0x0000001500157307 */ /* 0x000e620000201000 */
[----:B------:R-:W-:Y:S01]  /*05f0*/  FSETP.GEU.AND P0, PT, R19, 0.40999999642372131348, PT ;  /* 0x3ed1eb851300780b */ /* 0x000fe20003f0e000 */
[----:B0-----:R-:W-:Y:S01]  /*0600*/  FMUL R18, R18, R13 ;  /* 0x0000000d12127220 */ /* 0x001fe20000400000 */
[----:B-----5:R-:W-:Y:S01]  /*0610*/  FADD R19, R10, -R16 ;  /* 0x800000100a137221 */ /* 0x020fe20000000000 */
[--C-:B------:R-:W-:Y:S01]  /*0620*/  FADD R7, R7, -R17.reuse ;  /* 0x8000001107077221 */ /* 0x100fe20000000000 */
[--C-:B------:R-:W-:Y:S02]  /*0630*/  FADD R13, R5, -R17.reuse ;  /* 0x80000011050d7221 */ /* 0x100fe40000000000 */
[----:B------:R-:W-:Y:S01]  /*0640*/  FMUL R10, R19, R18 ;  /* 0x00000012130a7220 */ /* 0x000fe20000400000 */
[----:B------:R-:W-:Y:S01]  /*0650*/  FADD R5, R6, -R17 ;  /* 0x8000001106057221 */ /* 0x000fe20000000000 */
[-C--:B------:R-:W-:Y:S01]  /*0660*/  FMUL R13, R13, R12.reuse ;  /* 0x0000000c0d0d7220 */ /* 0x080fe20000400000 */
[----:B------:R-:W-:Y:S01]  /*0670*/  FMUL R20, R7, R12 ;  /* 0x0000000c07147220 */ /* 0x000fe20000400000 */
[----:B------:R-:W-:Y:S01]  /*0680*/  FFMA R10, R3, R10, R2 ;  /* 0x0000000a030a7223 */ /* 0x000fe20000000002 */
[----:B------:R-:W-:Y:S01]  /*0690*/  FMUL R6, R5, R12 ;  /* 0x0000000c05067220 */ /* 0x000fe20000400000 */
[C-C-:B------:R-:W-:Y:S01]  /*06a0*/  FFMA R5, R14.reuse, R13, R15.reuse ;  /* 0x0000000d0e057223 */ /* 0x140fe2000000000f */
[--C-:B------:R-:W-:Y:S01]  /*06b0*/  FFMA R7, R14, R20, R15.reuse ;  /* 0x000000140e077223 */ /* 0x100fe2000000000f */
[----:B-1----:R-:W-:Y:S01]  /*06c0*/  FSEL R17, R21, RZ, P0 ;  /* 0x000000ff15117208 */ /* 0x002fe20000000000 */
[----:B------:R-:W-:Y:S01]  /*06d0*/  FMUL R20, R10, 1.4426950216293334961 ;  /* 0x3fb8aa3b0a147820 */ /* 0x000fe20000400000 */
[----:B------:R-:W-:Y:S01]  /*06e0*/  FADD.FTZ R19, |R5|, -RZ ;  /* 0x800000ff05137221 */ /* 0x000fe20000010200 */
[----:B------:R-:W-:Y:S01]  /*06f0*/  FFMA R6, R14, R6, R15 ;  /* 0x000000060e067223 */ /* 0x000fe2000000000f */
[----:B------:R-:W-:Y:S01]  /*0700*/  FADD R9, R9, -R16 ;  /* 0x8000001009097221 */ /* 0x000fe20000000000 */
[----:B------:R-:W-:Y:S01]  /*0710*/  FFMA.FTZ R22, -R17, 0.693145751953125, R4 ;  /* 0x3f31720011167823 */ /* 0x000fe20000010104 */
[----:B------:R0:W1:Y:S01]  /*0720*/  FRND R15, R20 ;  /* 0x00000014000f7307 */ /* 0x0000620000201000 */
[----:B------:R-:W-:Y:S01]  /*0730*/  MOV R12, 0x3ab5ebe6 ;  /* 0x3ab5ebe6000c7802 */ /* 0x000fe20000000f00 */
[----:B------:R-:W-:Y:S01]  /*0740*/  FMUL R9, R9, R18 ;  /* 0x0000001209097220 */ /* 0x000fe20000400000 */
[C---:B------:R-:W-:Y:S01]  /*0750*/  FSETP.NEU.AND P3, PT, R17.reuse, 128, PT ;  /* 0x430000001100780b */ /* 0x040fe20003f6d000 */
[----:B------:R-:W-:Y:S01]  /*0760*/  FFMA.FTZ R13, -R17, 1.428606765330187045e-06, R22 ;  /* 0x35bfbe8e110d7823 */ /* 0x000fe20000010116 */
[----:B------:R-:W-:Y:S01]  /*0770*/  FSETP.GEU.AND P2, PT, R19, 0.40999999642372131348, PT ;  /* 0x3ed1eb851300780b */ /* 0x000fe20003f4e000 */
[----:B------:R-:W-:Y:S01]  /*0780*/  FADD R19, R8, -R16 ;  /* 0x8000001008137221 */ /* 0x000fe20000000000 */
[----:B------:R-:W-:Y:S01]  /*0790*/  FADD.FTZ R8, |R10|, -RZ ;  /* 0x800000ff0a087221 */ /* 0x000fe20000010200 */
[----:B------:R-:W-:Y:S01]  /*07a0*/  FSEL R14, R17, 127, P3 ;  /* 0x42fe0000110e7808 */ /* 0x000fe20001800000 */
[----:B------:R-:W-:Y:S01]  /*07b0*/  FFMA.FTZ R22, R13, R12, 0.0083824126049876213074 ;  /* 0x3c0956630d167423 */ /* 0x000fe2000001000c */
[----:B------:R-:W-:-:S02]  /*07c0*/  FFMA R9, R3, R9, R2 ;  /* 0x0000000903097223 */ /* 0x000fc40000000002 */
[----:B------:R-:W-:Y:S01]  /*07d0*/  FSETP.GEU.AND P0, PT, R8, 0.40999999642372131348, PT ;  /* 0x3ed1eb850800780b */ /* 0x000fe20003f0e000 */
[----:B------:R-:W-:Y:S01]  /*07e0*/  FFMA.FTZ R22, R13, R22, 0.041667830199003219604 ;  /* 0x3d2aabe30d167423 */ /* 0x000fe20000010016 */
[----:B0-----:R-:W-:Y:S01]  /*07f0*/  FMUL R20, R9, 1.4426950216293334961 ;  /* 0x3fb8aa3b09147820 */ /* 0x001fe20000400000 */
[----:B------:R-:W0:Y:S01]  /*0800*/  MUFU.EX2 R14, R14 ;  /* 0x0000000e000e7308 */ /* 0x000e220000000800 */
[----:B------:R-:W-:Y:S01]  /*0810*/  FMUL R19, R19, R18 ;  /* 0x0000001213137220 */ /* 0x000fe20000400000 */
[----:B-1----:R-:W-:Y:S01]  /*0820*/  FSEL R15, R15, RZ, P0 ;  /* 0x000000ff0f0f7208 */ /* 0x002fe20000000000 */
[----:B------:R-:W-:Y:S02]  /*0830*/  FFMA.FTZ R22, R13, R22, 0.16666397452354431152 ;  /* 0x3e2aa9f60d167423 */ /* 0x000fe40000010016 */
[----:B------:R-:W-:Y:S01]  /*0840*/  FFMA R8, R3, R19, R2 ;  /* 0x0000001303087223 */ /* 0x000fe20000000002 */
[----:B------:R-:W-:Y:S02]  /*0850*/  FADD.FTZ R19, |R7|, -RZ ;  /* 0x800000ff07137221 */ /* 0x000fe40000010200 */
[----:B------:R-:W1:Y:S01]  /*0860*/  FRND R20, R20 ;  /* 0x0000001400147307 */ /* 0x000e620000201000 */
[----:B------:R-:W-:Y:S01]  /*0870*/  FFMA.FTZ R22, R13, R22, 0.49999994039535522461 ;  /* 0x3efffffe0d167423 */ /* 0x000fe20000010016 */
[----:B------:R-:W-:Y:S01]  /*0880*/  FFMA.FTZ R24, -R15, 0.693145751953125, R10 ;  /* 0x3f3172000f187823 */ /* 0x000fe2000001010a */
[----:B------:R-:W-:Y:S01]  /*0890*/  FADD.FTZ R21, |R6|, -RZ ;  /* 0x800000ff06157221 */ /* 0x000fe20000010200 */
[----:B------:R-:W-:Y:S01]  /*08a0*/  FSETP.GEU.AND P0, PT, R19, 0.40999999642372131348, PT ;  /* 0x3ed1eb851300780b */ /* 0x000fe20003f0e000 */
[----:B------:R-:W-:Y:S01]  /*08b0*/  FMUL R22, R13, R22 ;  /* 0x000000160d167220 */ /* 0x000fe20000400000 */
[----:B------:R-:W-:Y:S01]  /*08c0*/  FADD.FTZ R23, |R9|, -RZ ;  /* 0x800000ff09177221 */ /* 0x000fe20000010200 */
[----:B------:R-:W-:Y:S01]  /*08d0*/  FFMA.FTZ R19, -R15, 1.428606765330187045e-06, R24 ;  /* 0x35bfbe8e0f137823 */ /* 0x000fe20000010118 */
[----:B------:R-:W-:Y:S01]  /*08e0*/  FSETP.GEU.AND P1, PT, R21, 0.40999999642372131348, PT ;  /* 0x3ed1eb851500780b */ /* 0x000fe20003f2e000 */
[----:B------:R-:W-:Y:S01]  /*08f0*/  FFMA.FTZ R13, R13, R22, R13 ;  /* 0x000000160d0d7223 */ /* 0x000fe2000001000d */
[C---:B0-----:R-:W-:Y:S01]  /*0900*/  FADD R21, R14.reuse, -1 ;  /* 0xbf8000000e157421 */ /* 0x041fe20000000000 */
[----:B------:R-:W-:Y:S01]  /*0910*/  FSETP.NEU.AND P4, PT, R15, 128, PT ;  /* 0x430000000f00780b */ /* 0x000fe20003f8d000 */
[----:B------:R-:W-:Y:S01]  /*0920*/  FFMA.FTZ R24, R19, R12, 0.0083824126049876213074 ;  /* 0x3c09566313187423 */ /* 0x000fe2000001000c */
[----:B------:R-:W-:Y:S01]  /*0930*/  FSETP.GEU.AND P6, PT, R23, 0.40999999642372131348, PT ;  /* 0x3ed1eb851700780b */ /* 0x000fe20003fce000 */
[----:B------:R-:W-:Y:S01]  /*0940*/  FFMA.FTZ R21, R14, R13, R21 ;  /* 0x0000000d0e157223 */ /* 0x000fe20000010015 */
[----:B------:R-:W-:Y:S01]  /*0950*/  FSEL R23, R15, 127, P4 ;  /* 0x42fe00000f177808 */ /* 0x000fe20002000000 */
[----:B------:R-:W-:Y:S01]  /*0960*/  FFMA.FTZ R24, R19, R24, 0.041667830199003219604 ;  /* 0x3d2aabe313187423 */ /* 0x000fe20000010018 */
[----:B-1----:R-:W-:-:S02]  /*0970*/  FSEL R20, R20, RZ, P6 ;  /* 0x000000ff14147208 */ /* 0x002fc40003000000 */
[----:B------:R-:W-:Y:S01]  /*0980*/  FSEL R26, R17, 127, P3 ;  /* 0x42fe0000111a7808 */ /* 0x000fe20001800000 */
[----:B------:R-:W-:Y:S01]  /*0990*/  FMUL R22, R8, 1.4426950216293334961 ;  /* 0x3fb8aa3b08167820 */ /* 0x000fe20000400000 */
[----:B------:R-:W0:Y:S01]  /*09a0*/  MUFU.EX2 R17, R23 ;  /* 0x0000001700117308 */ /* 0x000e220000000800 */
[----:B------:R-:W-:Y:S01]  /*09b0*/  FFMA.FTZ R24, R19, R24, 0.16666397452354431152 ;  /* 0x3e2aa9f613187423 */ /* 0x000fe20000010018 */
[----:B------:R-:W-:Y:S01]  /*09c0*/  @!P3 FADD R21, R21, R21 ;  /* 0x000000151515b221 */ /* 0x000fe20000000000 */
[----:B------:R-:W-:Y:S01]  /*09d0*/  FSETP.NEU.AND P5, PT, R4, RZ, PT ;  /* 0x000000ff0400720b */ /* 0x000fe20003fad000 */
[----:B------:R-:W-:Y:S01]  /*09e0*/  FFMA.FTZ R25, -R20, 0.693145751953125, R9 ;  /* 0x3f31720014197823 */ /* 0x000fe20000010109 */
[----:B------:R-:W-:Y:S01]  /*09f0*/  FSETP.GT.AND P6, PT, R26, 128, PT ;  /* 0x430000001a00780b */ /* 0x000fe20003fc4000 */
[----:B------:R-:W-:Y:S02]  /*0a00*/  FADD R11, R11, -R16 ;  /* 0x800000100b0b7221 */ /* 0x000fe40000000000 */
[----:B------:R1:W-:Y:S01]  /*0a10*/  FRND R14, R22 ;  /* 0x00000016000e7307 */ /* 0x0003e20000201000 */
[----:B------:R-:W-:Y:S01]  /*0a20*/  FMUL R16, R5, 1.4426950216293334961 ;  /* 0x3fb8aa3b05107820 */ /* 0x000fe20000400000 */
[C---:B------:R-:W-:Y:S01]  /*0a30*/  FSETP.NEU.AND P3, PT, R20.reuse, 128, PT ;  /* 0x430000001400780b */ /* 0x040fe20003f6d000 */
[----:B-1----:R-:W-:Y:S01]  /*0a40*/  FFMA.FTZ R22, R19, R24, 0.49999994039535522461 ;  /* 0x3efffffe13167423 */ /* 0x002fe20000010018 */
[----:B------:R-:W-:Y:S01]  /*0a50*/  FSEL R24, R21, +INF , !P6 ;  /* 0x7f80000015187808 */ /* 0x000fe20007000000 */
[----:B------:R-:W-:Y:S01]  /*0a60*/  FFMA.FTZ R21, -R20, 1.428606765330187045e-06, R25 ;  /* 0x35bfbe8e14157823 */ /* 0x000fe20000010119 */
[----:B------:R-:W-:Y:S01]  /*0a70*/  FSETP.GEU.AND P6, PT, R26, -25, PT ;  /* 0xc1c800001a00780b */ /* 0x000fe20003fce000 */
[----:B------:R-:W-:Y:S01]  /*0a80*/  FMUL R26, R19, R22 ;  /* 0x00000016131a7220 */ /* 0x000fe20000400000 */
[----:B------:R-:W1:Y:S01]  /*0a90*/  FRND R16, R16 ;  /* 0x0000001000107307 */ /* 0x000e620000201000 */
[----:B------:R-:W-:Y:S01]  /*0aa0*/  FFMA.FTZ R28, R21, R12, 0.0083824126049876213074 ;  /* 0x3c095663151c7423 */ /* 0x000fe2000001000c */
[----:B------:R-:W-:Y:S01]  /*0ab0*/  FADD R13, R4, R4 ;  /* 0x00000004040d7221 */ /* 0x000fe20000000000 */
[----:B------:R-:W-:Y:S01]  /*0ac0*/  @P5 FSEL R13, R24, -1, P6 ;  /* 0xbf800000180d5808 */ /* 0x000fe20003000000 */
[----:B------:R-:W-:Y:S01]  /*0ad0*/  FFMA.FTZ R26, R19, R26, R19 ;  /* 0x0000001a131a7223 */ /* 0x000fe20000010013 */
[----:B------:R-:W-:Y:S01]  /*0ae0*/  FFMA.FTZ R28, R21, R28, 0.041667830199003219604 ;  /* 0x3d2aabe3151c7423 */ /* 0x000fe2000001001c */
[----:B------:R-:W-:Y:S01]  /*0af0*/  FSEL R22, R20, 127, P3 ;  /* 0x42fe000014167808 */ /* 0x000fe20001800000 */
[----:B0-----:R-:W-:-:S02]  /*0b00*/  FADD R24, R17, -1 ;  /* 0xbf80000011187421 */ /* 0x001fc40000000000 */
[----:B------:R-:W-:Y:S01]  /*0b10*/  FFMA.FTZ R28, R21, R28, 0.16666397452354431152 ;  /* 0x3e2aa9f6151c7423 */ /* 0x000fe2000001001c */
[----:B------:R-:W0:Y:S01]  /*0b20*/  MUFU.EX2 R19, R22 ;  /* 0x0000001600137308 */ /* 0x000e220000000800 */
[----:B------:R-:W-:Y:S01]  /*0b30*/  FFMA.FTZ R17, R17, R26, R24 ;  /* 0x0000001a11117223 */ /* 0x000fe20000010018 */
[----:B------:R-:W-:Y:S01]  /*0b40*/  FADD.FTZ R15, |R8|, -RZ ;  /* 0x800000ff080f7221 */ /* 0x000fe20000010200 */
[----:B------:R-:W-:Y:S01]  /*0b50*/  FFMA.FTZ R28, R21, R28, 0.49999994039535522461 ;  /* 0x3efffffe151c7423 */ /* 0x000fe2000001001c */
[----:B------:R-:W-:Y:S01]  /*0b60*/  FSETP.NEU.AND P5, PT, R10, RZ, PT ;  /* 0x000000ff0a00720b */ /* 0x000fe20003fad000 */
[----:B------:R-:W-:Y:S01]  /*0b70*/  @!P4 FADD R17, R17, R17 ;  /* 0x000000111111c221 */ /* 0x000fe20000000000 */
[----:B------:R-:W-:Y:S01]  /*0b80*/  FSETP.GT.AND P6, PT, R23, 128, PT ;  /* 0x430000001700780b */ /* 0x000fe20003fc4000 */
[----:B------:R-:W-:Y:S01]  /*0b90*/  FMUL R28, R21, R28 ;  /* 0x0000001c151c7220 */ /* 0x000fe20000400000 */
[----:B------:R-:W-:Y:S02]  /*0ba0*/  FSETP.GEU.AND P4, PT, R15, 0.40999999642372131348, PT ;  /* 0x3ed1eb850f00780b */ /* 0x000fe40003f8e000 */
[----:B-1----:R-:W-:Y:S01]  /*0bb0*/  FSEL R16, R16, RZ, P2 ;  /* 0x000000ff10107208 */ /* 0x002fe20001000000 */
[----:B------:R-:W-:Y:S01]  /*0bc0*/  FMUL R18, R11, R18 ;  /* 0x000000120b127220 */ /* 0x000fe20000400000 */
[----:B------:R-:W-:Y:S01]  /*0bd0*/  FSEL R15, R17, +INF , !P6 ;  /* 0x7f800000110f7808 */ /* 0x000fe20007000000 */
[----:B------:R-:W-:Y:S01]  /*0be0*/  FFMA.FTZ R28, R21, R28, R21 ;  /* 0x0000001c151c7223 */ /* 0x000fe20000010015 */
[----:B------:R-:W-:Y:S01]  /*0bf0*/  FSEL R17, R14, RZ, P4 ;  /* 0x000000ff0e117208 */ /* 0x000fe20002000000 */
[----:B------:R-:W-:Y:S01]  /*0c00*/  FFMA.FTZ R21, -R16, 0.693145751953125, R5 ;  /* 0x3f31720010157823 */ /* 0x000fe20000010105 */
[----:B------:R-:W-:Y:S01]  /*0c10*/  FSETP.GEU.AND P6, PT, R23, -25, PT ;  /* 0xc1c800001700780b */ /* 0x000fe20003fce000 */
[----:B------:R-:W-:Y:S01]  /*0c20*/  FFMA R14, R3, R18, R2 ;  /* 0x00000012030e7223 */ /* 0x000fe20000000002 */
[----:B0-----:R-:W-:Y:S01]  /*0c30*/  FADD R22, R19, -1 ;  /* 0xbf80000013167421 */ /* 0x001fe20000000000 */
[----:B------:R-:W-:Y:S01]  /*0c40*/  FFMA.FTZ R2, -R17, 0.693145751953125, R8 ;  /* 0x3f31720011027823 */ /* 0x000fe20000010108 */
[----:B------:R-:W-:Y:S01]  /*0c50*/  FADD R11, R10, R10 ;  /* 0x0000000a0a0b7221 */ /* 0x000fe20000000000 */
[C---:B------:R-:W-:Y:S01]  /*0c60*/  FFMA.FTZ R21, -R16.reuse, 1.428606765330187045e-06, R21 ;  /* 0x35bfbe8e10157823 */ /* 0x040fe20000010115 */
[----:B------:R-:W-:Y:S01]  /*0c70*/  @P5 FSEL R11, R15, -1, P6 ;  /* 0xbf8000000f0b5808 */ /* 0x000fe20003000000 */
[----:B------:R-:W-:Y:S01]  /*0c80*/  FFMA.FTZ R19, R19, R28, R22 ;  /* 0x0000001c13137223 */ /* 0x000fe20000010016 */
[C---:B------:R-:W-:Y:S01]  /*0c90*/  FSETP.NEU.AND P2, PT, R17.reuse, 128, PT ;  /* 0x430000001100780b */ /* 0x040fe20003f4d000 */
[----:B------:R-:W-:Y:S01]  /*0ca0*/  FFMA.FTZ R15, -R17, 1.428606765330187045e-06, R2 ;  /* 0x35bfbe8e110f7823 */ /* 0x000fe20000010102 */
[----:B------:R-:W-:Y:S01]  /*0cb0*/  FSETP.NEU.AND P6, PT, R16, 128, PT ;  /* 0x430000001000780b */ /* 0x000fe20003fcd000 */
[-C--:B------:R-:W-:Y:S01]  /*0cc0*/  FFMA.FTZ R18, R21, R12.reuse, 0.0083824126049876213074 ;  /* 0x3c09566315127423 */ /* 0x080fe2000001000c */
[----:B------:R-:W-:Y:S01]  /*0cd0*/  FSEL R20, R20, 127, P3 ;  /* 0x42fe000014147808 */ /* 0x000fe20001800000 */
[----:B------:R-:W-:Y:S01]  /*0ce0*/  FFMA.FTZ R22, R15, R12, 0.0083824126049876213074 ;  /* 0x3c0956630f167423 */ /* 0x000fe2000001000c */
[----:B------:R-:W-:Y:S01]  /*0cf0*/  FSEL R3, R17, 127, P2 ;  /* 0x42fe000011037808 */ /* 0x000fe20001000000 */
[----:B------:R-:W-:Y:S01]  /*0d00*/  @!P3 FADD R19, R19, R19 ;  /* 0x000000131313b221 */ /* 0x000fe20000000000 */
[----:B------:R-:W-:Y:S01]  /*0d10*/  FSEL R2, R16, 127, P6 ;  /* 0x42fe000010027808 */ /* 0x000fe20003000000 */
[----:B------:R-:W-:Y:S01]  /*0d20*/  FFMA.FTZ R16, R21, R18, 0.041667830199003219604 ;  /* 0x3d2aabe315107423 */ /* 0x000fe20000010012 */
[----:B------:R-:W-:-:S02]  /*0d30*/  FSETP.GEU.AND P4, PT, R20, -25, PT ;  /* 0xc1c800001400780b */ /* 0x000fc40003f8e000 */
[----:B------:R-:W-:Y:S01]  /*0d40*/  FSETP.GT.AND P3, PT, R20, 128, PT ;  /* 0x430000001400780b */ /* 0x000fe20003f64000 */
[----:B------:R-:W-:Y:S01]  /*0d50*/  FMUL R20, R6, 1.4426950216293334961 ;  /* 0x3fb8aa3b06147820 */ /* 0x000fe20000400000 */
[----:B------:R-:W0:Y:S01]  /*0d60*/  MUFU.EX2 R18, R2 ;  /* 0x0000000200127308 */ /* 0x000e220000000800 */
[----:B------:R-:W-:Y:S01]  /*0d70*/  FSETP.NEU.AND P5, PT, R9, RZ, PT ;  /* 0x000000ff0900720b */ /* 0x000fe20003fad000 */
[----:B------:R-:W-:Y:S01]  /*0d80*/  FFMA.FTZ R22, R15, R22, 0.041667830199003219604 ;  /* 0x3d2aabe30f167423 */ /* 0x000fe20000010016 */
[----:B------:R-:W-:Y:S01]  /*0d90*/  FFMA.FTZ R16, R21, R16, 0.16666397452354431152 ;  /* 0x3e2aa9f615107423 */ /* 0x000fe20000010010 */
[----:B------:R-:W-:-:S04]  /*0da0*/  FSEL R23, R19, +INF , !P3 ;  /* 0x7f80000013177808 */ /* 0x000fc80005800000 */
[----:B------:R-:W1:Y:S01]  /*0db0*/  MUFU.EX2 R3, R3 ;  /* 0x0000000300037308 */ /* 0x000e620000000800 */
[----:B------:R-:W-:Y:S01]  /*0dc0*/  FFMA.FTZ R24, R15, R22, 0.16666397452354431152 ;  /* 0x3e2aa9f60f187423 */ /* 0x000fe20000010016 */
[----:B------:R-:W-:Y:S01]  /*0dd0*/  FMUL R19, R14, 1.4426950216293334961 ;  /* 0x3fb8aa3b0e137820 */ /* 0x000fe20000400000 */
[----:B------:R-:W-:-:S05]  /*0de0*/  FFMA.FTZ R22, R21, R16, 0.49999994039535522461 ;  /* 0x3efffffe15167423 */ /* 0x000fca0000010010 */
[----:B------:R-:W2:Y:S01]  /*0df0*/  FRND R20, R20 ;  /* 0x0000001400147307 */ /* 0x000ea20000201000 */
[----:B------:R-:W-:Y:S01]  /*0e00*/  FFMA.FTZ R24, R15, R24, 0.49999994039535522461 ;  /* 0x3efffffe0f187423 */ /* 0x000fe20000010018 */
[----:B------:R-:W-:Y:S01]  /*0e10*/  FMUL R22, R21, R22 ;  /* 0x0000001615167220 */ /* 0x000fe20000400000 */
[----:B------:R-:W-:Y:S01]  /*0e20*/  FADD R16, R9, R9 ;  /* 0x0000000909107221 */ /* 0x000fe20000000000 */
[----:B------:R-:W-:Y:S01]  /*0e30*/  @P5 FSEL R16, R23, -1, P4 ;  /* 0xbf80000017105808 */ /* 0x000fe20002000000 */
[----:B------:R-:W-:-:S03]  /*0e40*/  FMUL R24, R15, R24 ;  /* 0x000000180f187220 */ /* 0x000fc60000400000 */
[----:B------:R-:W3:Y:S01]  /*0e50*/  FRND R19, R19 ;  /* 0x0000001300137307 */ /* 0x000ee20000201000 */
[----:B------:R-:W-:Y:S01]  /*0e60*/  FFMA.FTZ R21, R21, R22, R21 ;  /* 0x0000001615157223 */ /* 0x000fe20000010015 */
[----:B0-----:R-:W-:Y:S01]  /*0e70*/  FADD R23, R18, -1 ;  /* 0xbf80000012177421 */ /* 0x001fe20000000000 */
[----:B------:R-:W-:Y:S01]  /*0e80*/  FFMA.FTZ R24, R15, R24, R15 ;  /* 0x000000180f187223 */ /* 0x000fe2000001000f */
[C---:B-1----:R-:W-:Y:S01]  /*0e90*/  FADD R22, R3.reuse, -1 ;  /* 0xbf80000003167421 */ /* 0x042fe20000000000 */
[----:B------:R-:W-:Y:S01]  /*0ea0*/  FADD.FTZ R15, |R14|, -RZ ;  /* 0x800000ff0e0f7221 */ /* 0x000fe20000010200 */
[C---:B------:R-:W-:Y:S02]  /*0eb0*/  FSETP.GEU.AND P4, PT, R2.reuse, -25, PT ;  /* 0xc1c800000200780b */ /* 0x040fe40003f8e000 */
[----:B------:R-:W-:Y:S01]  /*0ec0*/  FSETP.GT.AND P5, PT, R2, 128, PT ;  /* 0x430000000200780b */ /* 0x000fe20003fa4000 */
[----:B------:R-:W-:Y:S01]  /*0ed0*/  FFMA.FTZ R2, R18, R21, R23 ;  /* 0x0000001512027223 */ /* 0x000fe20000010017 */
[----:B--2---:R-:W-:Y:S01]  /*0ee0*/  FSEL R21, R20, RZ, P1 ;  /* 0x000000ff14157208 */ /* 0x004fe20000800000 */
[----:B------:R-:W-:Y:S01]  /*0ef0*/  FFMA.FTZ R3, R3, R24, R22 ;  /* 0x0000001803037223 */ /* 0x000fe20000010016 */
[----:B------:R-:W-:Y:S01]  /*0f00*/  FSETP.NEU.AND P1, PT, R8, RZ, PT ;  /* 0x000000ff0800720b */ /* 0x000fe20003f2d000 */
[----:B------:R-:W-:Y:S01]  /*0f10*/  FMUL R18, R7, 1.4426950216293334961 ;  /* 0x3fb8aa3b07127820 */ /* 0x000fe20000400000 */
[----:B------:R-:W-:-:S02]  /*0f20*/  FSEL R22, R17, 127, P2 ;  /* 0x42fe000011167808 */ /* 0x000fc40001000000 */
[----:B------:R-:W-:Y:S01]  /*0f30*/  FSETP.GEU.AND P3, PT, R15, 0.40999999642372131348, PT ;  /* 0x3ed1eb850f00780b */ /* 0x000fe20003f6e000 */
[----:B------:R-:W-:Y:S01]  /*0f40*/  FFMA.FTZ R20, -R21, 0.693145751953125, R6 ;  /* 0x3f31720015147823 */ /* 0x000fe20000010106 */
[----:B------:R-:W-:Y:S01]  /*0f50*/  @!P2 FADD R3, R3, R3 ;  /* 0x000000030303a221 */ /* 0x000fe20000000000 */
[C---:B------:R-:W-:Y:S02]  /*0f60*/  FSETP.GT.AND P2, PT, R22.reuse, 128, PT ;  /* 0x430000001600780b */ /* 0x040fe40003f44000 */
[----:B---3--:R-:W-:Y:S01]  /*0f70*/  FSEL R17, R19, RZ, P3 ;  /* 0x000000ff13117208 */ /* 0x008fe20001800000 */
[----:B------:R-:W0:Y:S01]  /*0f80*/  FRND R18, R18 ;  /* 0x0000001200127307 */ /* 0x000e220000201000 */
[----:B------:R-:W-:Y:S01]  /*0f90*/  FFMA.FTZ R19, -R21, 1.428606765330187045e-06, R20 ;  /* 0x35bfbe8e15137823 */ /* 0x000fe20000010114 */
[----:B------:R-:W-:Y:S02]  /*0fa0*/  FSEL R3, R3, +INF , !P2 ;  /* 0x7f80000003037808 */ /* 0x000fe40005000000 */
[----:B------:R-:W-:Y:S01]  /*0fb0*/  FSETP.GEU.AND P2, PT, R22, -25, PT ;  /* 0xc1c800001600780b */ /* 0x000fe20003f4e000 */
[----:B------:R-:W-:Y:S01]  /*0fc0*/  FFMA.FTZ R22, -R17, 0.693145751953125, R14 ;  /* 0x3f31720011167823 */ /* 0x000fe2000001010e */
[----:B------:R-:W-:Y:S01]  /*0fd0*/  FFMA.FTZ R20, R19, R12, 0.0083824126049876213074 ;  /* 0x3c09566313147423 */ /* 0x000fe2000001000c */
[----:B------:R-:W-:Y:S01]  /*0fe0*/  FADD R15, R8, R8 ;  /* 0x00000008080f7221 */ /* 0x000fe20000000000 */
[----:B------:R-:W-:Y:S01]  /*0ff0*/  @P1 FSEL R15, R3, -1, P2 ;  /* 0xbf800000030f1808 */ /* 0x000fe20001000000 */
[----:B------:R-:W-:Y:S01]  /*1000*/  FFMA.FTZ R3, -R17, 1.428606765330187045e-06, R22 ;  /* 0x35bfbe8e11037823 */ /* 0x000fe20000010116 */
[----:B------:R-:W-:Y:S01]  /*1010*/  FSETP.NEU.AND P3, PT, R21, 128, PT ;  /* 0x430000001500780b */ /* 0x000fe20003f6d000 */
[----:B------:R-:W-:Y:S01]  /*1020*/  FFMA.FTZ R22, R19, R20, 0.041667830199003219604 ;  /* 0x3d2aabe313167423 */ /* 0x000fe20000010014 */
[----:B------:R-:W-:Y:S01]  /*1030*/  FSETP.NEU.AND P1, PT, R17, 128, PT ;  /* 0x430000001100780b */ /* 0x000fe20003f2d000 */
[----:B------:R-:W-:Y:S01]  /*1040*/  FFMA.FTZ R26, R3, R12, 0.0083824126049876213074 ;  /* 0x3c095663031a7423 */ /* 0x000fe2000001000c */
[----:B------:R-:W-:Y:S01]  /*1050*/  FSEL R21, R21, 127, P3 ;  /* 0x42fe000015157808 */ /* 0x000fe20001800000 */
[----:B------:R-:W-:Y:S01]  /*1060*/  FFMA.FTZ R24, R19, R22, 0.16666397452354431152 ;  /* 0x3e2aa9f613187423 */ /* 0x000fe20000010016 */
[----:B------:R-:W-:Y:S01]  /*1070*/  FSEL R22, R17, 127, P1 ;  /* 0x42fe000011167808 */ /* 0x000fe20000800000 */
[----:B------:R-:W-:Y:S01]  /*1080*/  FFMA.FTZ R26, R3, R26, 0.041667830199003219604 ;  /* 0x3d2aabe3031a7423 */ /* 0x000fe2000001001a */
[----:B0-----:R-:W-:Y:S01]  /*1090*/  FSEL R18, R18, RZ, P0 ;  /* 0x000000ff12127208 */ /* 0x001fe20000000000 */
[----:B------:R-:W-:Y:S01]  /*10a0*/  MUFU.EX2 R20, R21 ;  /* 0x0000001500147308 */ /* 0x000fe20000000800 */
[----:B------:R-:W-:-:S02]  /*10b0*/  FSETP.GEU.AND P0, PT, R21, -25, PT ;  /* 0xc1c800001500780b */ /* 0x000fc40003f0e000 */
[----:B------:R-:W-:Y:S01]  /*10c0*/  FSETP.GT.AND P2, PT, R21, 128, PT ;  /* 0x430000001500780b */ /* 0x000fe20003f44000 */
[----:B------:R-:W-:Y:S01]  /*10d0*/  FFMA.FTZ R24, R19, R24, 0.49999994039535522461 ;  /* 0x3efffffe13187423 */ /* 0x000fe20000010018 */
[----:B------:R-:W-:-:S03]  /*10e0*/  FFMA.FTZ R26, R3, R26, 0.16666397452354431152 ;  /* 0x3e2aa9f6031a7423 */ /* 0x000fc6000001001a */
[----:B------:R0:W1:Y:S01]  /*10f0*/  MUFU.EX2 R21, R22 ;  /* 0x0000001600157308 */ /* 0x0000620000000800 */
[----:B------:R-:W-:Y:S01]  /*1100*/  FMUL R24, R19, R24 ;  /* 0x0000001813187220 */ /* 0x000fe20000400000 */
[----:B------:R-:W-:Y:S01]  /*1110*/  @!P6 FADD R2, R2, R2 ;  /* 0x000000020202e221 */ /* 0x000fe20000000000 */
[C---:B------:R-:W-:Y:S01]  /*1120*/  FFMA.FTZ R27, -R18.reuse, 0.693145751953125, R7 ;  /* 0x3f317200121b7823 */ /* 0x040fe20000010107 */
[----:B------:R-:W-:Y:S01]  /*1130*/  FFMA.FTZ R26, R3, R26, 0.49999994039535522461 ;  /* 0x3efffffe031a7423 */ /* 0x000fe2000001001a */
[----:B------:R-:W-:Y:S01]  /*1140*/  FFMA.FTZ R23, R19, R24, R19 ;  /* 0x0000001813177223 */ /* 0x000fe20000010013 */
[----:B------:R-:W-:Y:S01]  /*1150*/  FSETP.NEU.AND P6, PT, R5, RZ, PT ;  /* 0x000000ff0500720b */ /* 0x000fe20003fcd000 */
[----:B------:R-:W-:Y:S01]  /*1160*/  FFMA.FTZ R19, -R18, 1.428606765330187045e-06, R27 ;  /* 0x35bfbe8e12137823 */ /* 0x000fe2000001011b */
[----:B------:R-:W-:Y:S01]  /*1170*/  FMUL R26, R3, R26 ;  /* 0x0000001a031a7220 */ /* 0x000fe20000400000 */
[----:B0-----:R-:W-:Y:S02]  /*1180*/  FSEL R22, R2, +INF , !P5 ;  /* 0x7f80000002167808 */ /* 0x001fe40006800000 */
[C---:B------:R-:W-:Y:S01]  /*1190*/  FSETP.NEU.AND P5, PT, R18.reuse, 128, PT ;  /* 0x430000001200780b */ /* 0x040fe20003fad000 */
[----:B------:R-:W-:Y:S01]  /*11a0*/  FFMA.FTZ R12, R19, R12, 0.0083824126049876213074 ;  /* 0x3c095663130c7423 */ /* 0x000fe2000001000c */
[----:B------:R-:W-:Y:S01]  /*11b0*/  FFMA.FTZ R26, R3, R26, R3 ;  /* 0x0000001a031a7223 */ /* 0x000fe20000010003 */
[----:B-1----:R-:W-:Y:S01]  /*11c0*/  FADD R2, R21, -1 ;  /* 0xbf80000015027421 */ /* 0x002fe20000000000 */
[----:B------:R-:W-:Y:S01]  /*11d0*/  FSEL R18, R18, 127, P5 ;  /* 0x42fe000012127808 */ /* 0x000fe20002800000 */
[----:B------:R-:W-:-:S02]  /*11e0*/  FFMA.FTZ R24, R19, R12, 0.041667830199003219604 ;  /* 0x3d2aabe313187423 */ /* 0x000fc4000001000c */
[----:B------:R-:W-:Y:S02]  /*11f0*/  FFMA.FTZ R26, R21, R26, R2 ;  /* 0x0000001a151a7223 */ /* 0x000fe40000010002 */
[----:B------:R-:W0:Y:S01]  /*1200*/  MUFU.EX2 R21, R18 ;  /* 0x0000001200157308 */ /* 0x000e220000000800 */
[----:B------:R-:W-:Y:S01]  /*1210*/  FADD R25, R20, -1 ;  /* 0xbf80000014197421 */ /* 0x000fe20000000000 */
[----:B------:R-:W-:Y:S01]  /*1220*/  FFMA.FTZ R24, R19, R24, 0.16666397452354431152 ;  /* 0x3e2aa9f613187423 */ /* 0x000fe20000010018 */
[----:B------:R-:W-:Y:S01]  /*1230*/  FADD R12, R5, R5 ;  /* 0x00000005050c7221 */ /* 0x000fe20000000000 */
[----:B------:R-:W-:Y:S01]  /*1240*/  @P6 FSEL R12, R22, -1, P4 ;  /* 0xbf800000160c6808 */ /* 0x000fe20002000000 */
[----:B------:R-:W-:Y:S01]  /*1250*/  FFMA.FTZ R20, R20, R23, R25 ;  /* 0x0000001714147223 */ /* 0x000fe20000010019 */
[----:B------:R-:W-:Y:S01]  /*1260*/  FSETP.NEU.AND P4, PT, R6, RZ, PT ;  /* 0x000000ff0600720b */ /* 0x000fe20003f8d000 */
[----:B------:R-:W1:Y:S01]  /*1270*/  LDC.64 R2, c[0x0][0x210] ;  /* 0x00008400ff027b82 */ /* 0x000e620000000a00 */
[----:B------:R-:W-:Y:S01]  /*1280*/  FFMA.FTZ R24, R19, R24, 0.49999994039535522461 ;  /* 0x3efffffe13187423 */ /* 0x000fe20000010018 */
[----:B------:R-:W-:Y:S01]  /*1290*/  FSEL R17, R17, 127, P1 ;  /* 0x42fe000011117808 */ /* 0x000fe20000800000 */
[----:B------:R-:W-:Y:S01]  /*12a0*/  @!P1 FADD R26, R26, R26 ;  /* 0x0000001a1a1a9221 */ /* 0x000fe20000000000 */
[----:B------:R-:W-:Y:S01]  /*12b0*/  FSETP.NEU.AND P1, PT, R14, RZ, PT ;  /* 0x000000ff0e00720b */ /* 0x000fe20003f2d000 */
[----:B------:R-:W-:Y:S01]  /*12c0*/  @!P3 FADD R20, R20, R20 ;  /* 0x000000141414b221 */ /* 0x000fe20000000000 */
[----:B------:R-:W-:Y:S01]  /*12d0*/  FMUL R24, R19, R24 ;  /* 0x0000001813187220 */ /* 0x000fe20000400000 */
[----:B------:R-:W-:Y:S01]  /*12e0*/  FSETP.GT.AND P6, PT, R17, 128, PT ;  /* 0x430000001100780b */ /* 0x000fe20003fc4000 */
[----:B0-----:R-:W-:-:S02]  /*12f0*/  FADD R22, R21, -1 ;  /* 0xbf80000015167421 */ /* 0x001fc40000000000 */
[----:B------:R-:W-:Y:S01]  /*1300*/  FFMA.FTZ R24, R19, R24, R19 ;  /* 0x0000001813187223 */ /* 0x000fe20000010013 */
[----:B------:R-:W-:Y:S01]  /*1310*/  FSEL R20, R20, +INF , !P2 ;  /* 0x7f80000014147808 */ /* 0x000fe20005000000 */
[----:B------:R-:W-:Y:S01]  /*1320*/  FADD R19, R6, R6 ;  /* 0x0000000606137221 */ /* 0x000fe20000000000 */
[----:B------:R-:W-:Y:S01]  /*1330*/  FSEL R26, R26, +INF , !P6 ;  /* 0x7f8000001a1a7808 */ /* 0x000fe20007000000 */
[----:B------:R-:W-:Y:S01]  /*1340*/  FFMA.FTZ R21, R21, R24, R22 ;  /* 0x0000001815157223 */ /* 0x000fe20000010016 */
[----:B------:R-:W-:Y:S02]  /*1350*/  FSETP.GEU.AND P3, PT, R17, -25, PT ;  /* 0xc1c800001100780b */ /* 0x000fe40003f6e000 */
[----:B------:R-:W-:Y:S02]  /*1360*/  @P4 FSEL R19, R20, -1, P0 ;  /* 0xbf80000014134808 */ /* 0x000fe40000000000 */
[----:B------:R-:W-:Y:S01]  /*1370*/  FSETP.NEU.AND P0, PT, R7, RZ, PT ;  /* 0x000000ff0700720b */ /* 0x000fe20003f0d000 */
[----:B------:R-:W-:Y:S01]  /*1380*/  FADD R17, R14, R14 ;  /* 0x0000000e0e117221 */ /* 0x000fe20000000000 */
[----:B------:R-:W-:Y:S01]  /*1390*/  @P1 FSEL R17, R26, -1, P3 ;  /* 0xbf8000001a111808 */ /* 0x000fe20001800000 */
[----:B------:R-:W-:Y:S01]  /*13a0*/  @!P5 FADD R21, R21, R21 ;  /* 0x000000151515d221 */ /* 0x000fe20000000000 */
[----:B------:R-:W-:-:S02]  /*13b0*/  FSETP.GT.AND P2, PT, R18, 128, PT ;  /* 0x430000001200780b */ /* 0x000fc40003f44000 */
[----:B------:R-:W-:Y:S02]  /*13c0*/  FSETP.GT.AND P1, PT, R4, RZ, PT ;  /* 0x000000ff0400720b */ /* 0x000fe40003f24000 */
[----:B------:R-:W-:Y:S02]  /*13d0*/  FSETP.GEU.AND P6, PT, R18, -25, PT ;  /* 0xc1c800001200780b */ /* 0x000fe40003fce000 */
[----:B------:R-:W-:Y:S02]  /*13e0*/  FSEL R4, R4, R13, P1 ;  /* 0x0000000d04047208 */ /* 0x000fe40000800000 */
[----:B------:R-:W-:Y:S02]  /*13f0*/  FSEL R21, R21, +INF , !P2 ;  /* 0x7f80000015157808 */ /* 0x000fe40005000000 */
[----:B------:R-:W-:Y:S02]  /*1400*/  FSETP.GT.AND P3, PT, R5, RZ, PT ;  /* 0x000000ff0500720b */ /* 0x000fe40003f64000 */
[----:B------:R-:W-:-:S02]  /*1410*/  FSETP.GT.AND P1, PT, R6, RZ, PT ;  /* 0x000000ff0600720b */ /* 0x000fc40003f24000 */
[----:B------:R-:W-:Y:S01]  /*1420*/  FSETP.GT.AND P2, PT, R10, RZ, PT ;  /* 0x000000ff0a00720b */ /* 0x000fe20003f44000 */
[----:B-1----:R-:W-:Y:S01]  /*1430*/  IMAD.WIDE R2, R0, 0x4, R2 ;  /* 0x0000000400027825 */ /* 0x002fe200078e0202 */
[----:B------:R-:W-:-:S03]  /*1440*/  FSEL R0, R21, -1, P6 ;  /* 0xbf80000015007808 */ /* 0x000fc60003000000 */
[----:B------:R-:W-:Y:S01]  /*1450*/  @!P0 FADD R0, R7, R7 ;  /* 0x0000000707008221 */ /* 0x000fe20000000000 */
[----:B------:R-:W-:Y:S02]  /*1460*/  FSEL R5, R5, R12, P3 ;  /* 0x0000000c05057208 */ /* 0x000fe40001800000 */
[----:B------:R-:W-:Y:S02]  /*1470*/  FSEL R6, R6, R19, P1 ;  /* 0x0000001306067208 */ /* 0x000fe40000800000 */
[----:B------:R-:W-:Y:S02]  /*1480*/  FSEL R10, R10, R11, P2 ;  /* 0x0000000b0a0a7208 */ /* 0x000fe40001000000 */
[----:B------:R-:W-:Y:S02]  /*1490*/  FSETP.GT.AND P2, PT, R9, RZ, PT ;  /* 0x000000ff0900720b */ /* 0x000fe40003f44000 */
[----:B------:R-:W-:Y:S02]  /*14a0*/  FSETP.GT.AND P3, PT, R8, RZ, PT ;  /* 0x000000ff0800720b */ /* 0x000fe40003f64000 */
[----:B------:R-:W-:-:S02]  /*14b0*/  FSETP.GT.AND P1, PT, R14, RZ, PT ;  /* 0x000000ff0e00720b */ /* 0x000fc40003f24000 */
[----:B------:R-:W-:Y:S02]  /*14c0*/  FSETP.GT.AND P0, PT, R7, RZ, PT ;  /* 0x000000ff0700720b */ /* 0x000fe40003f04000 */
[----:B------:R-:W-:Y:S02]  /*14d0*/  FSEL R9, R9, R16, P2 ;  /* 0x0000001009097208 */ /* 0x000fe40001000000 */
[----:B------:R-:W-:Y:S02]  /*14e0*/  FSEL R8, R8, R15, P3 ;  /* 0x0000000f08087208 */ /* 0x000fe40001800000 */
[----:B------:R-:W-:Y:S02]  /*14f0*/  FSEL R11, R14, R17, P1 ;  /* 0x000000110e0b7208 */ /* 0x000fe40000800000 */
[----:B------:R-:W-:-:S03]  /*1500*/  FSEL R7, R7, R0, P0 ;  /* 0x0000000007077208 */ /* 0x000fc60000000000 */
[----:B------:R-:W-:Y:S04]  /*1510*/  STG.E.128 desc[UR4][R2.64], R8 ;  /* 0x0000000802007986 */ /* 0x000fe8000c101d04 */
[----:B------:R-:W-:Y:S01]  /*1520*/  STG.E.128 desc[UR4][R2.64+0x800], R4 ;  /* 0x0008000402007986 */ /* 0x000fe2000c101d04 */
[----:B------:R-:W-:Y:S05]  /*1530*/  EXIT ;  /* 0x000000000000794d */ /* 0x000fea0003800000 */
.L_x_0:
[----:B------:R-:W-:-:S00]  /*1540*/  BRA `(.L_x_0) ;  /* 0xfffffffc00fc7947 */ /* 0x000fc0000383ffff */
[----:B------:R-:W-:-:S00]  /*1550*/  NOP ;  /* 0x0000000000007918 */ /* 0x000fc00000000000 */
        /* <DEDUP_REMOVED lines=10> */
.L_x_1:


//--------------------- .nv.global.init           --------------------------
	.section	.nv.global.init,"aw",@progbits
.nv.global.init:
	.type		_$_str,@object
	.size		_$_str,(_$_str_$_2 - _$_str)
_$_str:
        /*0000*/ 	.byte	0x5f, 0x5f, 0x43, 0x55, 0x44, 0x41, 0x5f, 0x46, 0x54, 0x5a, 0x00
	.type		_$_str_$_2,@object
	.size		_$_str_$_2,(.L_1 - _$_str_$_2)
_$_str_$_2:
        /*000b*/ 	.byte	0x5f, 0x5f, 0x43, 0x55, 0x44, 0x41, 0x5f, 0x50, 0x52, 0x45, 0x43, 0x5f, 0x53, 0x51, 0x52, 0x54
        /*001b*/ 	.byte	0x00
.L_1:


//--------------------- .nv.constant0.triton_poi_fused__native_batch_norm_legit_no_training_clone_elu_16 --------------------------
	.section	.nv.constant0.triton_poi_fused__native_batch_norm_legit_no_training_clone_elu_16,"a",@progbits
	.sectionflags	@""
	.align	4
.nv.constant0.triton_poi_fused__native_batch_norm_legit_no_training_clone_elu_16:
	.zero		580
